//
// Generated by NVIDIA NVVM Compiler
//
// Compiler Build ID: CL-36424714
// Cuda compilation tools, release 13.0, V13.0.88
// Based on NVVM 20.0.0
//

.version 9.0
.target sm_100
.address_size 64

	// .globl	_Z10init_arraymfPf

.visible .entry _Z10init_arraymfPf(
	.param .u64 _Z10init_arraymfPf_param_0,
	.param .f32 _Z10init_arraymfPf_param_1,
	.param .u64 .ptr .align 1 _Z10init_arraymfPf_param_2
)
{
	.reg .pred 	%p<3>;
	.reg .b32 	%r<10>;
	.reg .b32 	%f<2>;
	.reg .b64 	%rd<10>;

	ld.param.u64 	%rd5, [_Z10init_arraymfPf_param_0];
	ld.param.f32 	%f1, [_Z10init_arraymfPf_param_1];
	ld.param.u64 	%rd6, [_Z10init_arraymfPf_param_2];
	mov.u32 	%r6, %ctaid.x;
	mov.u32 	%r1, %ntid.x;
	mov.u32 	%r7, %tid.x;
	mad.lo.s32 	%r9, %r6, %r1, %r7;
	cvt.s64.s32 	%rd9, %r9;
	setp.le.u64 	%p1, %rd5, %rd9;
	@%p1 bra 	$L__BB0_3;
	mov.u32 	%r8, %nctaid.x;
	mul.lo.s32 	%r3, %r1, %r8;
	cvta.to.global.u64 	%rd2, %rd6;
$L__BB0_2:
	shl.b64 	%rd7, %rd9, 2;
	add.s64 	%rd8, %rd2, %rd7;
	st.global.f32 	[%rd8], %f1;
	add.s32 	%r9, %r9, %r3;
	cvt.s64.s32 	%rd9, %r9;
	setp.gt.u64 	%p2, %rd5, %rd9;
	@%p2 bra 	$L__BB0_2;
$L__BB0_3:
	ret;

}
	// .globl	_Z5saxpymfPKfPf
.visible .entry _Z5saxpymfPKfPf(
	.param .u64 _Z5saxpymfPKfPf_param_0,
	.param .f32 _Z5saxpymfPKfPf_param_1,
	.param .u64 .ptr .align 1 _Z5saxpymfPKfPf_param_2,
	.param .u64 .ptr .align 1 _Z5saxpymfPKfPf_param_3
)
{
	.reg .pred 	%p<3>;
	.reg .b32 	%r<10>;
	.reg .b32 	%f<5>;
	.reg .b64 	%rd<13>;

	ld.param.u64 	%rd6, [_Z5saxpymfPKfPf_param_0];
	ld.param.f32 	%f1, [_Z5saxpymfPKfPf_param_1];
	ld.param.u64 	%rd7, [_Z5saxpymfPKfPf_param_2];
	ld.param.u64 	%rd8, [_Z5saxpymfPKfPf_param_3];
	mov.u32 	%r6, %ctaid.x;
	mov.u32 	%r1, %ntid.x;
	mov.u32 	%r7, %tid.x;
	mad.lo.s32 	%r9, %r6, %r1, %r7;
	cvt.s64.s32 	%rd12, %r9;
	setp.le.u64 	%p1, %rd6, %rd12;
	@%p1 bra 	$L__BB1_3;
	mov.u32 	%r8, %nctaid.x;
	mul.lo.s32 	%r3, %r1, %r8;
	cvta.to.global.u64 	%rd2, %rd7;
	cvta.to.global.u64 	%rd3, %rd8;
$L__BB1_2:
	shl.b64 	%rd9, %rd12, 2;
	add.s64 	%rd10, %rd2, %rd9;
	ld.global.f32 	%f2, [%rd10];
	add.s64 	%rd11, %rd3, %rd9;
	ld.global.f32 	%f3, [%rd11];
	fma.rn.f32 	%f4, %f1, %f2, %f3;
	st.global.f32 	[%rd11], %f4;
	add.s32 	%r9, %r9, %r3;
	cvt.s64.s32 	%rd12, %r9;
	setp.gt.u64 	%p2, %rd6, %rd12;
	@%p2 bra 	$L__BB1_2;
$L__BB1_3:
	ret;

}


// ===== COMPILED SASS (sm_100) =====

	.target	sm_100

	.elftype	@"ET_EXEC"


//--------------------- .note.nv.tkinfo           --------------------------
	.section	.note.nv.tkinfo,"",@"SHT_NOTE"
	.sectionflags	@"SHF_NOTE_NV_TKINFO"
	.tkinfo
        /*0018*/ 	.word	0x00000002
        /*0030*/ 	.string	""
        /*0030*/ 	.string	"ptxas"
        /*0030*/ 	.string	"Cuda compilation tools, release 13.0, V13.0.88"
        /*0030*/ 	.string	"Build cuda_13.0.r13.0/compiler.36424714_0"
        /*0030*/ 	.string	"-arch sm_100 -m 64 "



//--------------------- .note.nv.cuinfo           --------------------------
	.section	.note.nv.cuinfo,"",@"SHT_NOTE"
	.sectionflags	@"SHF_NOTE_NV_CUINFO"
        /*0018*/ 	.short	0x0002
        /*001a*/ 	.short	0x0064
        /*001c*/ 	.short	0x0082
	.zero		2


//--------------------- .nv.info                  --------------------------
	.section	.nv.info,"",@"SHT_CUDA_INFO"
	.align	4


	//----- nvinfo : EIATTR_REGCOUNT
	.align		4
        /*0000*/ 	.byte	0x04, 0x2f
        /*0002*/ 	.short	(.L_1 - .L_0)
	.align		4
.L_0:
        /*0004*/ 	.word	index@(_Z10init_arraymfPf)
        /*0008*/ 	.word	0x0000000c


	//----- nvinfo : EIATTR_FRAME_SIZE
	.align		4
.L_1:
        /*000c*/ 	.byte	0x04, 0x11
        /*000e*/ 	.short	(.L_3 - .L_2)
	.align		4
.L_2:
        /*0010*/ 	.word	index@(_Z10init_arraymfPf)
        /*0014*/ 	.word	0x00000000


	//----- nvinfo : EIATTR_REGCOUNT
	.align		4
.L_3:
        /*0018*/ 	.byte	0x04, 0x2f
        /*001a*/ 	.short	(.L_5 - .L_4)
	.align		4
.L_4:
        /*001c*/ 	.word	index@(_Z5saxpymfPKfPf)
        /*0020*/ 	.word	0x0000000e


	//----- nvinfo : EIATTR_FRAME_SIZE
	.align		4
.L_5:
        /*0024*/ 	.byte	0x04, 0x11
        /*0026*/ 	.short	(.L_7 - .L_6)
	.align		4
.L_6:
        /*0028*/ 	.word	index@(_Z5saxpymfPKfPf)
        /*002c*/ 	.word	0x00000000


	//----- nvinfo : EIATTR_MIN_STACK_SIZE
	.align		4
.L_7:
        /*0030*/ 	.byte	0x04, 0x12
        /*0032*/ 	.short	(.L_9 - .L_8)
	.align		4
.L_8:
        /*0034*/ 	.word	index@(_Z5saxpymfPKfPf)
        /*0038*/ 	.word	0x00000000


	//----- nvinfo : EIATTR_MIN_STACK_SIZE
	.align		4
.L_9:
        /*003c*/ 	.byte	0x04, 0x12
        /*003e*/ 	.short	(.L_11 - .L_10)
	.align		4
.L_10:
        /*0040*/ 	.word	index@(_Z10init_arraymfPf)
        /*0044*/ 	.word	0x00000000
.L_11:


//--------------------- .nv.compat                --------------------------
	.section	.nv.compat,"",@"SHT_CUDA_COMPAT_INFO"
	.align	4
        /*0000*/ 	.byte	0x02, 0x09, 0x00, 0x00, 0x02, 0x02, 0x01, 0x00, 0x02, 0x05, 0x05, 0x00, 0x03, 0x07, 0x01, 0x01
        /*0010*/ 	.byte	0x02, 0x03, 0x00, 0x00, 0x02, 0x06, 0x01, 0x00, 0x04, 0x0b, 0x08, 0x00, 0x09, 0x00, 0x00, 0x00
        /*0020*/ 	.byte	0x00, 0x00, 0x00, 0x00


//--------------------- .nv.info._Z5saxpymfPKfPf  --------------------------
	.section	.nv.info._Z5saxpymfPKfPf,"",@"SHT_CUDA_INFO"
	.sectionflags	@""
	.align	4


	//----- nvinfo : EIATTR_CUDA_API_VERSION
	.align		4
        /*0000*/ 	.byte	0x04, 0x37
        /*0002*/ 	.short	(.L_13 - .L_12)
.L_12:
        /*0004*/ 	.word	0x00000082


	//----- nvinfo : EIATTR_KPARAM_INFO
	.align		4
.L_13:
        /*0008*/ 	.byte	0x04, 0x17
        /*000a*/ 	.short	(.L_15 - .L_14)
.L_14:
        /*000c*/ 	.word	0x00000000
        /*0010*/ 	.short	0x0003
        /*0012*/ 	.short	0x0018
        /*0014*/ 	.byte	0x00, 0xf5, 0x21, 0x00


	//----- nvinfo : EIATTR_KPARAM_INFO
	.align		4
.L_15:
        /*0018*/ 	.byte	0x04, 0x17
        /*001a*/ 	.short	(.L_17 - .L_16)
.L_16:
        /*001c*/ 	.word	0x00000000
        /*0020*/ 	.short	0x0002
        /*0022*/ 	.short	0x0010
        /*0024*/ 	.byte	0x00, 0xf5, 0x21, 0x00


	//----- nvinfo : EIATTR_KPARAM_INFO
	.align		4
.L_17:
        /*0028*/ 	.byte	0x04, 0x17
        /*002a*/ 	.short	(.L_19 - .L_18)
.L_18:
        /*002c*/ 	.word	0x00000000
        /*0030*/ 	.short	0x0001
        /*0032*/ 	.short	0x0008
        /*0034*/ 	.byte	0x00, 0xf0, 0x11, 0x00


	//----- nvinfo : EIATTR_KPARAM_INFO
	.align		4
.L_19:
        /*0038*/ 	.byte	0x04, 0x17
        /*003a*/ 	.short	(.L_21 - .L_20)
.L_20:
        /*003c*/ 	.word	0x00000000
        /*0040*/ 	.short	0x0000
        /*0042*/ 	.short	0x0000
        /*0044*/ 	.byte	0x00, 0xf0, 0x21, 0x00


	//----- nvinfo : EIATTR_SPARSE_MMA_MASK
	.align		4
.L_21:
        /*0048*/ 	.byte	0x03, 0x50
        /*004a*/ 	.short	0x0000


	//----- nvinfo : EIATTR_MAXREG_COUNT
	.align		4
        /*004c*/ 	.byte	0x03, 0x1b
        /*004e*/ 	.short	0x00ff


	//----- nvinfo : EIATTR_MERCURY_ISA_VERSION
	.align		4
        /*0050*/ 	.byte	0x03, 0x5f
        /*0052*/ 	.short	0x0101


	//----- nvinfo : EIATTR_VRC_CTA_INIT_COUNT
	.align		4
        /*0054*/ 	.byte	0x02, 0x4a
	.zero		1
	.zero		1


	//----- nvinfo : EIATTR_EXIT_INSTR_OFFSETS
	.align		4
        /*0058*/ 	.byte	0x04, 0x1c
        /*005a*/ 	.short	(.L_23 - .L_22)


	//   ....[0]....
.L_22:
        /*005c*/ 	.word	0x00000090


	//   ....[1]....
        /*0060*/ 	.word	0x00000210


	//----- nvinfo : EIATTR_CRS_STACK_SIZE
	.align		4
.L_23:
        /*0064*/ 	.byte	0x04, 0x1e
        /*0066*/ 	.short	(.L_25 - .L_24)
.L_24:
        /*0068*/ 	.word	0x00000000


	//----- nvinfo : EIATTR_CBANK_PARAM_SIZE
	.align		4
.L_25:
        /*006c*/ 	.byte	0x03, 0x19
        /*006e*/ 	.short	0x0020


	//----- nvinfo : EIATTR_PARAM_CBANK
	.align		4
        /*0070*/ 	.byte	0x04, 0x0a
        /*0072*/ 	.short	(.L_27 - .L_26)
	.align		4
.L_26:
        /*0074*/ 	.word	index@(.nv.constant0._Z5saxpymfPKfPf)
        /*0078*/ 	.short	0x0380
        /*007a*/ 	.short	0x0020


	//----- nvinfo : EIATTR_SW_WAR
	.align		4
.L_27:
        /*007c*/ 	.byte	0x04, 0x36
        /*007e*/ 	.short	(.L_29 - .L_28)
.L_28:
        /*0080*/ 	.word	0x00000008
.L_29:


//--------------------- .nv.info._Z10init_arraymfPf --------------------------
	.section	.nv.info._Z10init_arraymfPf,"",@"SHT_CUDA_INFO"
	.sectionflags	@""
	.align	4


	//----- nvinfo : EIATTR_CUDA_API_VERSION
	.align		4
        /*0000*/ 	.byte	0x04, 0x37
        /*0002*/ 	.short	(.L_31 - .L_30)
.L_30:
        /*0004*/ 	.word	0x00000082


	//----- nvinfo : EIATTR_KPARAM_INFO
	.align		4
.L_31:
        /*0008*/ 	.byte	0x04, 0x17
        /*000a*/ 	.short	(.L_33 - .L_32)
.L_32:
        /*000c*/ 	.word	0x00000000
        /*0010*/ 	.short	0x0002
        /*0012*/ 	.short	0x0010
        /*0014*/ 	.byte	0x00, 0xf5, 0x21, 0x00


	//----- nvinfo : EIATTR_KPARAM_INFO
	.align		4
.L_33:
        /*0018*/ 	.byte	0x04, 0x17
        /*001a*/ 	.short	(.L_35 - .L_34)
.L_34:
        /*001c*/ 	.word	0x00000000
        /*0020*/ 	.short	0x0001
        /*0022*/ 	.short	0x0008
        /*0024*/ 	.byte	0x00, 0xf0, 0x11, 0x00


	//----- nvinfo : EIATTR_KPARAM_INFO
	.align		4
.L_35:
        /*0028*/ 	.byte	0x04, 0x17
        /*002a*/ 	.short	(.L_37 - .L_36)
.L_36:
        /*002c*/ 	.word	0x00000000
        /*0030*/ 	.short	0x0000
        /*0032*/ 	.short	0x0000
        /*0034*/ 	.byte	0x00, 0xf0, 0x21, 0x00


	//----- nvinfo : EIATTR_SPARSE_MMA_MASK
	.align		4
.L_37:
        /*0038*/ 	.byte	0x03, 0x50
        /*003a*/ 	.short	0x0000


	//----- nvinfo : EIATTR_MAXREG_COUNT
	.align		4
        /*003c*/ 	.byte	0x03, 0x1b
        /*003e*/ 	.short	0x00ff


	//----- nvinfo : EIATTR_MERCURY_ISA_VERSION
	.align		4
        /*0040*/ 	.byte	0x03, 0x5f
        /*0042*/ 	.short	0x0101


	//----- nvinfo : EIATTR_VRC_CTA_INIT_COUNT
	.align		4
        /*0044*/ 	.byte	0x02, 0x4a
	.zero		1
	.zero		1


	//----- nvinfo : EIATTR_EXIT_INSTR_OFFSETS
	.align		4
        /*0048*/ 	.byte	0x04, 0x1c
        /*004a*/ 	.short	(.L_39 - .L_38)


	//   ....[0]....
.L_38:
        /*004c*/ 	.word	0x00000090


	//   ....[1]....
        /*0050*/ 	.word	0x000001a0


	//----- nvinfo : EIATTR_CRS_STACK_SIZE
	.align		4
.L_39:
        /*0054*/ 	.byte	0x04, 0x1e
        /*0056*/ 	.short	(.L_41 - .L_40)
.L_40:
        /*0058*/ 	.word	0x00000000


	//----- nvinfo : EIATTR_CBANK_PARAM_SIZE
	.align		4
.L_41:
        /*005c*/ 	.byte	0x03, 0x19
        /*005e*/ 	.short	0x0018


	//----- nvinfo : EIATTR_PARAM_CBANK
	.align		4
        /*0060*/ 	.byte	0x04, 0x0a
        /*0062*/ 	.short	(.L_43 - .L_42)
	.align		4
.L_42:
        /*0064*/ 	.word	index@(.nv.constant0._Z10init_arraymfPf)
        /*0068*/ 	.short	0x0380
        /*006a*/ 	.short	0x0018


	//----- nvinfo : EIATTR_SW_WAR
	.align		4
.L_43:
        /*006c*/ 	.byte	0x04, 0x36
        /*006e*/ 	.short	(.L_45 - .L_44)
.L_44:
        /*0070*/ 	.word	0x00000008
.L_45:


//--------------------- .nv.callgraph             --------------------------
	.section	.nv.callgraph,"",@"SHT_CUDA_CALLGRAPH"
	.align	4
	.sectionentsize	8
	.align		4
        /*0000*/ 	.word	0x00000000
	.align		4
        /*0004*/ 	.word	0xffffffff
	.align		4
        /*0008*/ 	.word	0x00000000
	.align		4
        /*000c*/ 	.word	0xfffffffe
	.align		4
        /*0010*/ 	.word	0x00000000
	.align		4
        /*0014*/ 	.word	0xfffffffd
	.align		4
        /*0018*/ 	.word	0x00000000
	.align		4
        /*001c*/ 	.word	0xfffffffc


//--------------------- .text._Z5saxpymfPKfPf     --------------------------
	.section	.text._Z5saxpymfPKfPf,"ax",@progbits
	.align	128
        .global         _Z5saxpymfPKfPf
        .type           _Z5saxpymfPKfPf,@function
        .size           _Z5saxpymfPKfPf,(.L_x_4 - _Z5saxpymfPKfPf)
        .other          _Z5saxpymfPKfPf,@"STO_CUDA_ENTRY STV_DEFAULT"
_Z5saxpymfPKfPf:
.text._Z5saxpymfPKfPf:
[----:B------:R-:W-:Y:S01]  /*0000*/  LDC R1, c[0x0][0x37c] ;  /* 0x0000df00ff017b82 */ /* 0x000fe20000000800 */
[----:B------:R-:W0:Y:S07]  /*0010*/  S2R R0, SR_TID.X ;  /* 0x0000000000007919 */ /* 0x000e2e0000002100 */
[----:B------:R-:W0:Y:S01]  /*0020*/  S2UR UR4, SR_CTAID.X ;  /* 0x00000000000479c3 */ /* 0x000e220000002500 */
[----:B------:R-:W1:Y:S07]  /*0030*/  LDCU.64 UR8, c[0x0][0x380] ;  /* 0x00007000ff0877ac */ /* 0x000e6e0008000a00 */
[----:B------:R-:W0:Y:S02]  /*0040*/  LDC R7, c[0x0][0x360] ;  /* 0x0000d800ff077b82 */ /* 0x000e240000000800 */
[----:B0-----:R-:W-:-:S05]  /*0050*/  IMAD R0, R7, UR4, R0 ;  /* 0x0000000407007c24 */ /* 0x001fca000f8e0200 */
[----:B-1----:R-:W-:Y:S02]  /*0060*/  ISETP.GE.U32.AND P0, PT, R0, UR8, PT ;  /* 0x0000000800007c0c */ /* 0x002fe4000bf06070 */
[----:B------:R-:W-:-:S04]  /*0070*/  SHF.R.S32.HI R2, RZ, 0x1f, R0 ;  /* 0x0000001fff027819 */ /* 0x000fc80000011400 */
[----:B------:R-:W-:-:S13]  /*0080*/  ISETP.GE.U32.AND.EX P0, PT, R2, UR9, PT, P0 ;  /* 0x0000000902007c0c */ /* 0x000fda000bf06100 */
[----:B------:R-:W-:Y:S05]  /*0090*/  @P0 EXIT ;  /* 0x000000000000094d */ /* 0x000fea0003800000 */
[----:B------:R-:W0:Y:S01]  /*00a0*/  LDCU UR4, c[0x0][0x370] ;  /* 0x00006e00ff0477ac */ /* 0x000e220008000800 */
[----:B------:R-:W-:Y:S02]  /*00b0*/  IMAD.MOV.U32 R11, RZ, RZ, R2 ;  /* 0x000000ffff0b7224 */ /* 0x000fe400078e0002 */
[----:B------:R-:W-:Y:S01]  /*00c0*/  IMAD.MOV.U32 R6, RZ, RZ, R0 ;  /* 0x000000ffff067224 */ /* 0x000fe200078e0000 */
[----:B------:R-:W1:Y:S01]  /*00d0*/  LDCU.64 UR6, c[0x0][0x358] ;  /* 0x00006b00ff0677ac */ /* 0x000e620008000a00 */
[----:B------:R-:W2:Y:S01]  /*00e0*/  LDCU UR5, c[0x0][0x388] ;  /* 0x00007100ff0577ac */ /* 0x000ea20008000800 */
[----:B------:R-:W3:Y:S01]  /*00f0*/  LDCU.128 UR12, c[0x0][0x390] ;  /* 0x00007200ff0c77ac */ /* 0x000ee20008000c00 */
[----:B0-----:R-:W-:-:S07]  /*0100*/  IMAD R7, R7, UR4, RZ ;  /* 0x0000000407077c24 */ /* 0x001fce000f8e02ff */
.L_x_0:
[C---:B0-----:R-:W-:Y:S01]  /*0110*/  IMAD.SHL.U32 R2, R6.reuse, 0x4, RZ ;  /* 0x0000000406027824 */ /* 0x041fe200078e00ff */
[----:B------:R-:W-:-:S04]  /*0120*/  SHF.L.U64.HI R3, R6, 0x2, R11 ;  /* 0x0000000206037819 */ /* 0x000fc8000001020b */
[C---:B---3--:R-:W-:Y:S02]  /*0130*/  IADD3 R4, P0, PT, R2.reuse, UR12, RZ ;  /* 0x0000000c02047c10 */ /* 0x048fe4000ff1e0ff */
[----:B------:R-:W-:Y:S02]  /*0140*/  IADD3 R2, P1, PT, R2, UR14, RZ ;  /* 0x0000000e02027c10 */ /* 0x000fe4000ff3e0ff */
[C---:B------:R-:W-:Y:S02]  /*0150*/  IADD3.X R5, PT, PT, R3.reuse, UR13, RZ, P0, !PT ;  /* 0x0000000d03057c10 */ /* 0x040fe400087fe4ff */
[----:B------:R-:W-:-:S03]  /*0160*/  IADD3.X R3, PT, PT, R3, UR15, RZ, P1, !PT ;  /* 0x0000000f03037c10 */ /* 0x000fc60008ffe4ff */
[----:B-1----:R-:W2:Y:S04]  /*0170*/  LDG.E R4, desc[UR6][R4.64] ;  /* 0x0000000604047981 */ /* 0x002ea8000c1e1900 */
[----:B------:R-:W2:Y:S01]  /*0180*/  LDG.E R9, desc[UR6][R2.64] ;  /* 0x0000000602097981 */ /* 0x000ea2000c1e1900 */
[----:B------:R-:W-:-:S04]  /*0190*/  IMAD.IADD R6, R7, 0x1, R0 ;  /* 0x0000000107067824 */ /* 0x000fc800078e0200 */
[--C-:B------:R-:W-:Y:S01]  /*01a0*/  IMAD.MOV.U32 R0, RZ, RZ, R6.reuse ;  /* 0x000000ffff007224 */ /* 0x100fe200078e0006 */
[----:B------:R-:W-:Y:S02]  /*01b0*/  ISETP.GE.U32.AND P0, PT, R6, UR8, PT ;  /* 0x0000000806007c0c */ /* 0x000fe4000bf06070 */
[----:B------:R-:W-:-:S04]  /*01c0*/  SHF.R.S32.HI R11, RZ, 0x1f, R6 ;  /* 0x0000001fff0b7819 */ /* 0x000fc80000011406 */
[----:B------:R-:W-:Y:S01]  /*01d0*/  ISETP.GE.U32.AND.EX P0, PT, R11, UR9, PT, P0 ;  /* 0x000000090b007c0c */ /* 0x000fe2000bf06100 */
[----:B--2---:R-:W-:-:S05]  /*01e0*/  FFMA R9, R4, UR5, R9 ;  /* 0x0000000504097c23 */ /* 0x004fca0008000009 */
[----:B------:R0:W-:Y:S07]  /*01f0*/  STG.E desc[UR6][R2.64], R9 ;  /* 0x0000000902007986 */ /* 0x0001ee000c101906 */
[----:B------:R-:W-:Y:S05]  /*0200*/  @!P0 BRA `(.L_x_0) ;  /* 0xfffffffc00c08947 */ /* 0x000fea000383ffff */
[----:B------:R-:W-:Y:S05]  /*0210*/  EXIT ;  /* 0x000000000000794d */ /* 0x000fea0003800000 */
.L_x_1:
[----:B------:R-:W-:-:S00]  /*0220*/  BRA `(.L_x_1) ;  /* 0xfffffffc00fc7947 */ /* 0x000fc0000383ffff */
[----:B------:R-:W-:-:S00]  /*0230*/  NOP ;  /* 0x0000000000007918 */ /* 0x000fc00000000000 */
        /* <DEDUP_REMOVED lines=12> */
.L_x_4:


//--------------------- .text._Z10init_arraymfPf  --------------------------
	.section	.text._Z10init_arraymfPf,"ax",@progbits
	.align	128
        .global         _Z10init_arraymfPf
        .type           _Z10init_arraymfPf,@function
        .size           _Z10init_arraymfPf,(.L_x_5 - _Z10init_arraymfPf)
        .other          _Z10init_arraymfPf,@"STO_CUDA_ENTRY STV_DEFAULT"
_Z10init_arraymfPf:
.text._Z10init_arraymfPf:
        /* <DEDUP_REMOVED lines=10> */
[----:B------:R-:W0:Y:S01]  /*00a0*/  LDC R9, c[0x0][0x388] ;  /* 0x0000e200ff097b82 */ /* 0x000e220000000800 */
[----:B------:R-:W1:Y:S01]  /*00b0*/  LDCU UR4, c[0x0][0x370] ;  /* 0x00006e00ff0477ac */ /* 0x000e620008000800 */
[----:B------:R-:W-:Y:S02]  /*00c0*/  IMAD.MOV.U32 R7, RZ, RZ, R2 ;  /* 0x000000ffff077224 */ /* 0x000fe400078e0002 */
[----:B------:R-:W-:Y:S01]  /*00d0*/  IMAD.MOV.U32 R4, RZ, RZ, R0 ;  /* 0x000000ffff047224 */ /* 0x000fe200078e0000 */
[----:B------:R-:W2:Y:S01]  /*00e0*/  LDCU.64 UR6, c[0x0][0x358] ;  /* 0x00006b00ff0677ac */ /* 0x000ea20008000a00 */
[----:B------:R-:W3:Y:S01]  /*00f0*/  LDCU.64 UR10, c[0x0][0x390] ;  /* 0x00007200ff0a77ac */ /* 0x000ee20008000a00 */
[----:B-1----:R-:W-:-:S07]  /*0100*/  IMAD R5, R5, UR4, RZ ;  /* 0x0000000405057c24 */ /* 0x002fce000f8e02ff */
.L_x_2:
[----:B---3--:R-:W-:-:S04]  /*0110*/  LEA R2, P0, R4, UR10, 0x2 ;  /* 0x0000000a04027c11 */ /* 0x008fc8000f8010ff */
[----:B------:R-:W-:Y:S01]  /*0120*/  LEA.HI.X R3, R4, UR11, R7, 0x2, P0 ;  /* 0x0000000b04037c11 */ /* 0x000fe200080f1407 */
[----:B------:R-:W-:-:S04]  /*0130*/  IMAD.IADD R4, R5, 0x1, R0 ;  /* 0x0000000105047824 */ /* 0x000fc800078e0200 */
[----:B0-2---:R1:W-:Y:S01]  /*0140*/  STG.E desc[UR6][R2.64], R9 ;  /* 0x0000000902007986 */ /* 0x0053e2000c101906 */
[----:B------:R-:W-:Y:S01]  /*0150*/  ISETP.GE.U32.AND P0, PT, R4, UR8, PT ;  /* 0x0000000804007c0c */ /* 0x000fe2000bf06070 */
[--C-:B------:R-:W-:Y:S01]  /*0160*/  IMAD.MOV.U32 R0, RZ, RZ, R4.reuse ;  /* 0x000000ffff007224 */ /* 0x100fe200078e0004 */
[----:B------:R-:W-:-:S04]  /*0170*/  SHF.R.S32.HI R7, RZ, 0x1f, R4 ;  /* 0x0000001fff077819 */ /* 0x000fc80000011404 */
[----:B------:R-:W-:-:S13]  /*0180*/  ISETP.GE.U32.AND.EX P0, PT, R7, UR9, PT, P0 ;  /* 0x0000000907007c0c */ /* 0x000fda000bf06100 */
[----:B-1----:R-:W-:Y:S05]  /*0190*/  @!P0 BRA `(.L_x_2) ;  /* 0xfffffffc00dc8947 */ /* 0x002fea000383ffff */
[----:B------:R-:W-:Y:S05]  /*01a0*/  EXIT ;  /* 0x000000000000794d */ /* 0x000fea0003800000 */
.L_x_3:
        /* <DEDUP_REMOVED lines=13> */
.L_x_5:


//--------------------- .nv.shared.reserved.0     --------------------------
	.section	.nv.shared.reserved.0,"aw",@nobits
	.weak		__nv_reservedSMEM_offset_0_alias
	.size		__nv_reservedSMEM_offset_0_alias, 0, 64
	.other		__nv_reservedSMEM_offset_0_alias,@"STO_CUDA_RESERVED_SHARED STV_DEFAULT"
__nv_reservedSMEM_offset_0_alias:
	.zero		0
	.zero		64


//--------------------- .nv.constant0._Z5saxpymfPKfPf --------------------------
	.section	.nv.constant0._Z5saxpymfPKfPf,"a",@progbits
	.sectionflags	@""
	.align	4
.nv.constant0._Z5saxpymfPKfPf:
	.zero		928


//--------------------- .nv.constant0._Z10init_arraymfPf --------------------------
	.section	.nv.constant0._Z10init_arraymfPf,"a",@progbits
	.sectionflags	@""
	.align	4
.nv.constant0._Z10init_arraymfPf:
	.zero		920


//--------------------- SYMBOLS --------------------------

	.type		.nv.reservedSmem.offset0,@object
	.size		.nv.reservedSmem.offset0,0x4
